//
// Generated by NVIDIA NVVM Compiler
//
// Compiler Build ID: CL-36424714
// Cuda compilation tools, release 13.0, V13.0.88
// Based on NVVM 20.0.0
//

.version 9.0
.target sm_100
.address_size 64

	// .globl	_Z12insideCirclePb

.visible .entry _Z12insideCirclePb(
	.param .u64 .ptr .align 1 _Z12insideCirclePb_param_0
)
{
	.reg .pred 	%p<2>;
	.reg .b16 	%rs<2>;
	.reg .b32 	%r<6>;
	.reg .b32 	%f<18>;
	.reg .b64 	%rd<5>;

	ld.param.u64 	%rd1, [_Z12insideCirclePb_param_0];
	cvta.to.global.u64 	%rd2, %rd1;
	mov.u32 	%r1, %ntid.x;
	mov.u32 	%r2, %nctaid.x;
	cvt.rn.f32.u32 	%f1, %r1;
	mov.f32 	%f2, 0f40000000;
	div.rn.f32 	%f3, %f2, %f1;
	cvt.rn.f32.u32 	%f4, %r2;
	div.rn.f32 	%f5, %f2, %f4;
	mov.u32 	%r3, %tid.x;
	cvt.rn.f32.u32 	%f6, %r3;
	mul.f32 	%f7, %f1, 0f3F000000;
	sub.f32 	%f8, %f6, %f7;
	add.f32 	%f9, %f8, 0f3F000000;
	mul.f32 	%f10, %f3, %f9;
	mov.u32 	%r4, %ctaid.x;
	cvt.rn.f32.u32 	%f11, %r4;
	mul.f32 	%f12, %f4, 0f3F000000;
	sub.f32 	%f13, %f11, %f12;
	add.f32 	%f14, %f13, 0f3F000000;
	mul.f32 	%f15, %f5, %f14;
	mul.f32 	%f16, %f15, %f15;
	fma.rn.f32 	%f17, %f10, %f10, %f16;
	setp.lt.f32 	%p1, %f17, 0f3F800000;
	selp.u16 	%rs1, 1, 0, %p1;
	mad.lo.s32 	%r5, %r4, %r1, %r3;
	cvt.u64.u32 	%rd3, %r5;
	add.s64 	%rd4, %rd2, %rd3;
	st.global.u8 	[%rd4], %rs1;
	ret;

}


// ===== COMPILED SASS (sm_100) =====

	.target	sm_100

	.elftype	@"ET_EXEC"


//--------------------- .note.nv.tkinfo           --------------------------
	.section	.note.nv.tkinfo,"",@"SHT_NOTE"
	.sectionflags	@"SHF_NOTE_NV_TKINFO"
	.tkinfo
        /*0018*/ 	.word	0x00000002
        /*0030*/ 	.string	""
        /*0030*/ 	.string	"ptxas"
        /*0030*/ 	.string	"Cuda compilation tools, release 13.0, V13.0.88"
        /*0030*/ 	.string	"Build cuda_13.0.r13.0/compiler.36424714_0"
        /*0030*/ 	.string	"-arch sm_100 -m 64 "



//--------------------- .note.nv.cuinfo           --------------------------
	.section	.note.nv.cuinfo,"",@"SHT_NOTE"
	.sectionflags	@"SHF_NOTE_NV_CUINFO"
        /*0018*/ 	.short	0x0002
        /*001a*/ 	.short	0x0064
        /*001c*/ 	.short	0x0082
	.zero		2


//--------------------- .nv.info                  --------------------------
	.section	.nv.info,"",@"SHT_CUDA_INFO"
	.align	4


	//----- nvinfo : EIATTR_REGCOUNT
	.align		4
        /*0000*/ 	.byte	0x04, 0x2f
        /*0002*/ 	.short	(.L_1 - .L_0)
	.align		4
.L_0:
        /*0004*/ 	.word	index@(_Z12insideCirclePb)
        /*0008*/ 	.word	0x00000012


	//----- nvinfo : EIATTR_FRAME_SIZE
	.align		4
.L_1:
        /*000c*/ 	.byte	0x04, 0x11
        /*000e*/ 	.short	(.L_3 - .L_2)
	.align		4
.L_2:
        /*0010*/ 	.word	index@($__internal_0_$__cuda_sm3x_div_rn_noftz_f32_slowpath)
        /*0014*/ 	.word	0x00000000


	//----- nvinfo : EIATTR_FRAME_SIZE
	.align		4
.L_3:
        /*0018*/ 	.byte	0x04, 0x11
        /*001a*/ 	.short	(.L_5 - .L_4)
	.align		4
.L_4:
        /*001c*/ 	.word	index@(_Z12insideCirclePb)
        /*0020*/ 	.word	0x00000000


	//----- nvinfo : EIATTR_MIN_STACK_SIZE
	.align		4
.L_5:
        /*0024*/ 	.byte	0x04, 0x12
        /*0026*/ 	.short	(.L_7 - .L_6)
	.align		4
.L_6:
        /*0028*/ 	.word	index@(_Z12insideCirclePb)
        /*002c*/ 	.word	0x00000000
.L_7:


//--------------------- .nv.compat                --------------------------
	.section	.nv.compat,"",@"SHT_CUDA_COMPAT_INFO"
	.align	4
        /*0000*/ 	.byte	0x02, 0x09, 0x00, 0x00, 0x02, 0x02, 0x01, 0x00, 0x02, 0x05, 0x05, 0x00, 0x03, 0x07, 0x01, 0x01
        /*0010*/ 	.byte	0x02, 0x03, 0x00, 0x00, 0x02, 0x06, 0x01, 0x00, 0x04, 0x0b, 0x08, 0x00, 0x01, 0x00, 0x00, 0x00
        /*0020*/ 	.byte	0x00, 0x00, 0x00, 0x00


//--------------------- .nv.info._Z12insideCirclePb --------------------------
	.section	.nv.info._Z12insideCirclePb,"",@"SHT_CUDA_INFO"
	.sectionflags	@""
	.align	4


	//----- nvinfo : EIATTR_CUDA_API_VERSION
	.align		4
        /*0000*/ 	.byte	0x04, 0x37
        /*0002*/ 	.short	(.L_9 - .L_8)
.L_8:
        /*0004*/ 	.word	0x00000082


	//----- nvinfo : EIATTR_KPARAM_INFO
	.align		4
.L_9:
        /*0008*/ 	.byte	0x04, 0x17
        /*000a*/ 	.short	(.L_11 - .L_10)
.L_10:
        /*000c*/ 	.word	0x00000000
        /*0010*/ 	.short	0x0000
        /*0012*/ 	.short	0x0000
        /*0014*/ 	.byte	0x00, 0xf5, 0x21, 0x00


	//----- nvinfo : EIATTR_SPARSE_MMA_MASK
	.align		4
.L_11:
        /*0018*/ 	.byte	0x03, 0x50
        /*001a*/ 	.short	0x0000


	//----- nvinfo : EIATTR_MAXREG_COUNT
	.align		4
        /*001c*/ 	.byte	0x03, 0x1b
        /*001e*/ 	.short	0x00ff


	//----- nvinfo : EIATTR_MERCURY_ISA_VERSION
	.align		4
        /*0020*/ 	.byte	0x03, 0x5f
        /*0022*/ 	.short	0x0101


	//----- nvinfo : EIATTR_VRC_CTA_INIT_COUNT
	.align		4
        /*0024*/ 	.byte	0x02, 0x4a
	.zero		1
	.zero		1


	//----- nvinfo : EIATTR_EXIT_INSTR_OFFSETS
	.align		4
        /*0028*/ 	.byte	0x04, 0x1c
        /*002a*/ 	.short	(.L_13 - .L_12)


	//   ....[0]....
.L_12:
        /*002c*/ 	.word	0x00000300


	//----- nvinfo : EIATTR_CRS_STACK_SIZE
	.align		4
.L_13:
        /*0030*/ 	.byte	0x04, 0x1e
        /*0032*/ 	.short	(.L_15 - .L_14)
.L_14:
        /*0034*/ 	.word	0x00000000


	//----- nvinfo : EIATTR_CBANK_PARAM_SIZE
	.align		4
.L_15:
        /*0038*/ 	.byte	0x03, 0x19
        /*003a*/ 	.short	0x0008


	//----- nvinfo : EIATTR_PARAM_CBANK
	.align		4
        /*003c*/ 	.byte	0x04, 0x0a
        /*003e*/ 	.short	(.L_17 - .L_16)
	.align		4
.L_16:
        /*0040*/ 	.word	index@(.nv.constant0._Z12insideCirclePb)
        /*0044*/ 	.short	0x0380
        /*0046*/ 	.short	0x0008


	//----- nvinfo : EIATTR_SW_WAR
	.align		4
.L_17:
        /*0048*/ 	.byte	0x04, 0x36
        /*004a*/ 	.short	(.L_19 - .L_18)
.L_18:
        /*004c*/ 	.word	0x00000008
.L_19:


//--------------------- .nv.callgraph             --------------------------
	.section	.nv.callgraph,"",@"SHT_CUDA_CALLGRAPH"
	.align	4
	.sectionentsize	8
	.align		4
        /*0000*/ 	.word	0x00000000
	.align		4
        /*0004*/ 	.word	0xffffffff
	.align		4
        /*0008*/ 	.word	0x00000000
	.align		4
        /*000c*/ 	.word	0xfffffffe
	.align		4
        /*0010*/ 	.word	0x00000000
	.align		4
        /*0014*/ 	.word	0xfffffffd
	.align		4
        /*0018*/ 	.word	0x00000000
	.align		4
        /*001c*/ 	.word	0xfffffffc


//--------------------- .text._Z12insideCirclePb  --------------------------
	.section	.text._Z12insideCirclePb,"ax",@progbits
	.align	128
        .global         _Z12insideCirclePb
        .type           _Z12insideCirclePb,@function
        .size           _Z12insideCirclePb,(.L_x_11 - _Z12insideCirclePb)
        .other          _Z12insideCirclePb,@"STO_CUDA_ENTRY STV_DEFAULT"
_Z12insideCirclePb:
.text._Z12insideCirclePb:
[----:B------:R-:W-:Y:S01]  /*0000*/  LDC R1, c[0x0][0x37c] ;  /* 0x0000df00ff017b82 */ /* 0x000fe20000000800 */
[----:B------:R-:W0:Y:S01]  /*0010*/  LDCU UR4, c[0x0][0x360] ;  /* 0x00006c00ff0477ac */ /* 0x000e220008000800 */
[----:B------:R-:W-:Y:S01]  /*0020*/  IMAD.MOV.U32 R5, RZ, RZ, 0x40000000 ;  /* 0x40000000ff057424 */ /* 0x000fe200078e00ff */
[----:B------:R-:W1:Y:S01]  /*0030*/  LDCU UR5, c[0x0][0x370] ;  /* 0x00006e00ff0577ac */ /* 0x000e620008000800 */
[----:B0-----:R-:W-:-:S04]  /*0040*/  I2FP.F32.U32 R2, UR4 ;  /* 0x0000000400027c45 */ /* 0x001fc80008201000 */
[----:B------:R-:W0:Y:S08]  /*0050*/  MUFU.RCP R3, R2 ;  /* 0x0000000200037308 */ /* 0x000e300000001000 */
[----:B------:R-:W2:Y:S01]  /*0060*/  FCHK P0, R5, R2 ;  /* 0x0000000205007302 */ /* 0x000ea20000000000 */
[----:B0-----:R-:W-:-:S04]  /*0070*/  FFMA R0, -R2, R3, 1 ;  /* 0x3f80000002007423 */ /* 0x001fc80000000103 */
[----:B------:R-:W-:-:S04]  /*0080*/  FFMA R0, R3, R0, R3 ;  /* 0x0000000003007223 */ /* 0x000fc80000000003 */
[----:B------:R-:W-:-:S04]  /*0090*/  FFMA R3, R0, 2, RZ ;  /* 0x4000000000037823 */ /* 0x000fc800000000ff */
[----:B------:R-:W-:-:S04]  /*00a0*/  FFMA R4, -R2, R3, 2 ;  /* 0x4000000002047423 */ /* 0x000fc80000000103 */
[----:B------:R-:W-:Y:S01]  /*00b0*/  FFMA R4, R0, R4, R3 ;  /* 0x0000000400047223 */ /* 0x000fe20000000003 */
[----:B-12---:R-:W-:Y:S06]  /*00c0*/  @!P0 BRA `(.L_x_0) ;  /* 0x0000000000108947 */ /* 0x006fec0003800000 */
[----:B------:R-:W-:Y:S01]  /*00d0*/  IMAD.MOV.U32 R3, RZ, RZ, R2 ;  /* 0x000000ffff037224 */ /* 0x000fe200078e0002 */
[----:B------:R-:W-:-:S07]  /*00e0*/  MOV R6, 0x100 ;  /* 0x0000010000067802 */ /* 0x000fce0000000f00 */
[----:B------:R-:W-:Y:S05]  /*00f0*/  CALL.REL.NOINC `($__internal_0_$__cuda_sm3x_div_rn_noftz_f32_slowpath) ;  /* 0x0000000000847944 */ /* 0x000fea0003c00000 */
[----:B------:R-:W-:-:S07]  /*0100*/  IMAD.MOV.U32 R4, RZ, RZ, R0 ;  /* 0x000000ffff047224 */ /* 0x000fce00078e0000 */
.L_x_0:
[----:B------:R-:W-:Y:S01]  /*0110*/  I2FP.F32.U32 R3, UR5 ;  /* 0x0000000500037c45 */ /* 0x000fe20008201000 */
[----:B------:R-:W0:Y:S03]  /*0120*/  LDCU.64 UR6, c[0x0][0x358] ;  /* 0x00006b00ff0677ac */ /* 0x000e260008000a00 */
[----:B------:R-:W1:Y:S08]  /*0130*/  MUFU.RCP R0, R3 ;  /* 0x0000000300007308 */ /* 0x000e700000001000 */
[----:B------:R-:W2:Y:S01]  /*0140*/  FCHK P0, R5, R3 ;  /* 0x0000000305007302 */ /* 0x000ea20000000000 */
[----:B-1----:R-:W-:-:S04]  /*0150*/  FFMA R7, -R3, R0, 1 ;  /* 0x3f80000003077423 */ /* 0x002fc80000000100 */
[----:B------:R-:W-:-:S04]  /*0160*/  FFMA R0, R0, R7, R0 ;  /* 0x0000000700007223 */ /* 0x000fc80000000000 */
[----:B------:R-:W-:-:S04]  /*0170*/  FFMA R6, R0, 2, RZ ;  /* 0x4000000000067823 */ /* 0x000fc800000000ff */
[----:B------:R-:W-:-:S04]  /*0180*/  FFMA R7, -R3, R6, 2 ;  /* 0x4000000003077423 */ /* 0x000fc80000000106 */
[----:B------:R-:W-:Y:S01]  /*0190*/  FFMA R0, R0, R7, R6 ;  /* 0x0000000700007223 */ /* 0x000fe20000000006 */
[----:B0-2---:R-:W-:Y:S06]  /*01a0*/  @!P0 BRA `(.L_x_1) ;  /* 0x0000000000088947 */ /* 0x005fec0003800000 */
[----:B------:R-:W-:-:S07]  /*01b0*/  MOV R6, 0x1d0 ;  /* 0x000001d000067802 */ /* 0x000fce0000000f00 */
[----:B------:R-:W-:Y:S05]  /*01c0*/  CALL.REL.NOINC `($__internal_0_$__cuda_sm3x_div_rn_noftz_f32_slowpath) ;  /* 0x0000000000507944 */ /* 0x000fea0003c00000 */
.L_x_1:
[----:B------:R-:W0:Y:S01]  /*01d0*/  S2R R8, SR_CTAID.X ;  /* 0x0000000000087919 */ /* 0x000e220000002500 */
[----:B------:R-:W1:Y:S01]  /*01e0*/  LDCU.64 UR8, c[0x0][0x380] ;  /* 0x00007000ff0877ac */ /* 0x000e620008000a00 */
[----:B------:R-:W2:Y:S01]  /*01f0*/  S2R R7, SR_TID.X ;  /* 0x0000000000077919 */ /* 0x000ea20000002100 */
[----:B0-----:R-:W-:Y:S02]  /*0200*/  I2FP.F32.U32 R6, R8 ;  /* 0x0000000800067245 */ /* 0x001fe40000201000 */
[----:B--2---:R-:W-:-:S03]  /*0210*/  I2FP.F32.U32 R5, R7 ;  /* 0x0000000700057245 */ /* 0x004fc60000201000 */
[----:B------:R-:W-:Y:S02]  /*0220*/  FFMA R6, R3, -0.5, R6 ;  /* 0xbf00000003067823 */ /* 0x000fe40000000006 */
[----:B------:R-:W-:Y:S02]  /*0230*/  FFMA R5, R2, -0.5, R5 ;  /* 0xbf00000002057823 */ /* 0x000fe40000000005 */
[----:B------:R-:W-:Y:S01]  /*0240*/  FADD R3, R6, 0.5 ;  /* 0x3f00000006037421 */ /* 0x000fe20000000000 */
[----:B------:R-:W-:Y:S02]  /*0250*/  IMAD R2, R8, UR4, R7 ;  /* 0x0000000408027c24 */ /* 0x000fe4000f8e0207 */
[----:B------:R-:W-:Y:S01]  /*0260*/  FADD R5, R5, 0.5 ;  /* 0x3f00000005057421 */ /* 0x000fe20000000000 */
[----:B------:R-:W-:Y:S02]  /*0270*/  FMUL R0, R3, R0 ;  /* 0x0000000003007220 */ /* 0x000fe40000400000 */
[----:B-1----:R-:W-:Y:S01]  /*0280*/  IADD3 R2, P1, PT, R2, UR8, RZ ;  /* 0x0000000802027c10 */ /* 0x002fe2000ff3e0ff */
[----:B------:R-:W-:Y:S01]  /*0290*/  FMUL R4, R5, R4 ;  /* 0x0000000405047220 */ /* 0x000fe20000400000 */
[----:B------:R-:W-:-:S04]  /*02a0*/  FMUL R3, R0, R0 ;  /* 0x0000000000037220 */ /* 0x000fc80000400000 */
[----:B------:R-:W-:-:S05]  /*02b0*/  FFMA R3, R4, R4, R3 ;  /* 0x0000000404037223 */ /* 0x000fca0000000003 */
[----:B------:R-:W-:Y:S01]  /*02c0*/  FSETP.GEU.AND P0, PT, R3, 1, PT ;  /* 0x3f8000000300780b */ /* 0x000fe20003f0e000 */
[----:B------:R-:W-:-:S03]  /*02d0*/  IMAD.X R3, RZ, RZ, UR9, P1 ;  /* 0x00000009ff037e24 */ /* 0x000fc600088e06ff */
[----:B------:R-:W-:-:S05]  /*02e0*/  SEL R5, RZ, 0x1, P0 ;  /* 0x00000001ff057807 */ /* 0x000fca0000000000 */
[----:B------:R-:W-:Y:S01]  /*02f0*/  STG.E.U8 desc[UR6][R2.64], R5 ;  /* 0x0000000502007986 */ /* 0x000fe2000c101106 */
[----:B------:R-:W-:Y:S05]  /*0300*/  EXIT ;  /* 0x000000000000794d */ /* 0x000fea0003800000 */
        .weak           $__internal_0_$__cuda_sm3x_div_rn_noftz_f32_slowpath
        .type           $__internal_0_$__cuda_sm3x_div_rn_noftz_f32_slowpath,@function
        .size           $__internal_0_$__cuda_sm3x_div_rn_noftz_f32_slowpath,(.L_x_11 - $__internal_0_$__cuda_sm3x_div_rn_noftz_f32_slowpath)
$__internal_0_$__cuda_sm3x_div_rn_noftz_f32_slowpath:
[----:B------:R-:W-:Y:S01]  /*0310*/  SHF.R.U32.HI R7, RZ, 0x17, R3 ;  /* 0x00000017ff077819 */ /* 0x000fe20000011603 */
[----:B------:R-:W-:Y:S01]  /*0320*/  IMAD.MOV.U32 R8, RZ, RZ, 0x40000000 ;  /* 0x40000000ff087424 */ /* 0x000fe200078e00ff */
[----:B------:R-:W-:Y:S01]  /*0330*/  SHF.R.U32.HI R0, RZ, 0x17, R5 ;  /* 0x00000017ff007819 */ /* 0x000fe20000011605 */
[----:B------:R-:W-:Y:S01]  /*0340*/  IMAD.MOV.U32 R9, RZ, RZ, R3 ;  /* 0x000000ffff097224 */ /* 0x000fe200078e0003 */
[----:B------:R-:W-:Y:S02]  /*0350*/  LOP3.LUT R14, R7, 0xff, RZ, 0xc0, !PT ;  /* 0x000000ff070e7812 */ /* 0x000fe400078ec0ff */
[----:B------:R-:W-:-:S03]  /*0360*/  LOP3.LUT R7, R0, 0xff, RZ, 0xc0, !PT ;  /* 0x000000ff00077812 */ /* 0x000fc600078ec0ff */
[----:B------:R-:W-:Y:S02]  /*0370*/  VIADD R12, R14, 0xffffffff ;  /* 0xffffffff0e0c7836 */ /* 0x000fe40000000000 */
[----:B------:R-:W-:-:S03]  /*0380*/  VIADD R11, R7, 0xffffffff ;  /* 0xffffffff070b7836 */ /* 0x000fc60000000000 */
[----:B------:R-:W-:-:S04]  /*0390*/  ISETP.GT.U32.AND P0, PT, R12, 0xfd, PT ;  /* 0x000000fd0c00780c */ /* 0x000fc80003f04070 */
[----:B------:R-:W-:-:S13]  /*03a0*/  ISETP.GT.U32.OR P0, PT, R11, 0xfd, P0 ;  /* 0x000000fd0b00780c */ /* 0x000fda0000704470 */
[----:B------:R-:W-:Y:S01]  /*03b0*/  @!P0 IMAD.MOV.U32 R10, RZ, RZ, RZ ;  /* 0x000000ffff0a8224 */ /* 0x000fe200078e00ff */
[----:B------:R-:W-:Y:S06]  /*03c0*/  @!P0 BRA `(.L_x_2) ;  /* 0x0000000000608947 */ /* 0x000fec0003800000 */
[----:B------:R-:W-:Y:S01]  /*03d0*/  IMAD.MOV.U32 R0, RZ, RZ, 0x40000000 ;  /* 0x40000000ff007424 */ /* 0x000fe200078e00ff */
[----:B------:R-:W-:-:S04]  /*03e0*/  FSETP.GTU.FTZ.AND P1, PT, |R3|, +INF , PT ;  /* 0x7f8000000300780b */ /* 0x000fc80003f3c200 */
[----:B------:R-:W-:-:S04]  /*03f0*/  FSETP.GTU.FTZ.AND P0, PT, |R0|, +INF , PT ;  /* 0x7f8000000000780b */ /* 0x000fc80003f1c200 */
[----:B------:R-:W-:-:S13]  /*0400*/  PLOP3.LUT P0, PT, P0, P1, PT, 0xf8, 0x8f ;  /* 0x00000000008f781c */ /* 0x000fda0000703f70 */
[----:B------:R-:W-:Y:S05]  /*0410*/  @P0 BRA `(.L_x_3) ;  /* 0x0000000400440947 */ /* 0x000fea0003800000 */
[----:B------:R-:W-:-:S13]  /*0420*/  LOP3.LUT P0, RZ, R9, 0x7fffffff, R8, 0xc8, !PT ;  /* 0x7fffffff09ff7812 */ /* 0x000fda000780c808 */
[----:B------:R-:W-:Y:S05]  /*0430*/  @!P0 BRA `(.L_x_4) ;  /* 0x0000000400348947 */ /* 0x000fea0003800000 */
[C---:B------:R-:W-:Y:S02]  /*0440*/  FSETP.NEU.FTZ.AND P2, PT, |R0|.reuse, +INF , PT ;  /* 0x7f8000000000780b */ /* 0x040fe40003f5d200 */
[----:B------:R-:W-:Y:S02]  /*0450*/  FSETP.NEU.FTZ.AND P1, PT, |R3|, +INF , PT ;  /* 0x7f8000000300780b */ /* 0x000fe40003f3d200 */
[----:B------:R-:W-:-:S11]  /*0460*/  FSETP.NEU.FTZ.AND P0, PT, |R0|, +INF , PT ;  /* 0x7f8000000000780b */ /* 0x000fd60003f1d200 */
[----:B------:R-:W-:Y:S05]  /*0470*/  @!P1 BRA !P2, `(.L_x_4) ;  /* 0x0000000400249947 */ /* 0x000fea0005000000 */
[----:B------:R-:W-:-:S04]  /*0480*/  LOP3.LUT P2, RZ, R8, 0x7fffffff, RZ, 0xc0, !PT ;  /* 0x7fffffff08ff7812 */ /* 0x000fc8000784c0ff */
[----:B------:R-:W-:-:S13]  /*0490*/  PLOP3.LUT P1, PT, P1, P2, PT, 0x2f, 0xf2 ;  /* 0x0000000000f2781c */ /* 0x000fda0000f24577 */
[----:B------:R-:W-:Y:S05]  /*04a0*/  @P1 BRA `(.L_x_5) ;  /* 0x0000000400101947 */ /* 0x000fea0003800000 */
[----:B------:R-:W-:-:S04]  /*04b0*/  LOP3.LUT P1, RZ, R9, 0x7fffffff, RZ, 0xc0, !PT ;  /* 0x7fffffff09ff7812 */ /* 0x000fc8000782c0ff */
[----:B------:R-:W-:-:S13]  /*04c0*/  PLOP3.LUT P0, PT, P0, P1, PT, 0x2f, 0xf2 ;  /* 0x0000000000f2781c */ /* 0x000fda0000702577 */
[----:B------:R-:W-:Y:S05]  /*04d0*/  @P0 BRA `(.L_x_6) ;  /* 0x0000000000f80947 */ /* 0x000fea0003800000 */
[----:B------:R-:W-:Y:S02]  /*04e0*/  ISETP.GE.AND P0, PT, R11, RZ, PT ;  /* 0x000000ff0b00720c */ /* 0x000fe40003f06270 */
[----:B------:R-:W-:-:S11]  /*04f0*/  ISETP.GE.AND P1, PT, R12, RZ, PT ;  /* 0x000000ff0c00720c */ /* 0x000fd60003f26270 */
[----:B------:R-:W-:Y:S02]  /*0500*/  @P0 IMAD.MOV.U32 R10, RZ, RZ, RZ ;  /* 0x000000ffff0a0224 */ /* 0x000fe400078e00ff */
[----:B------:R-:W-:Y:S01]  /*0510*/  @!P0 FFMA R8, R0, 1.84467440737095516160e+19, RZ ;  /* 0x5f80000000088823 */ /* 0x000fe200000000ff */
[----:B------:R-:W-:Y:S02]  /*0520*/  @!P0 IMAD.MOV.U32 R10, RZ, RZ, -0x40 ;  /* 0xffffffc0ff0a8424 */ /* 0x000fe400078e00ff */
[----:B------:R-:W-:Y:S02]  /*0530*/  @!P1 FFMA R9, R3, 1.84467440737095516160e+19, RZ ;  /* 0x5f80000003099823 */ /* 0x000fe400000000ff */
[----:B------:R-:W-:-:S07]  /*0540*/  @!P1 VIADD R10, R10, 0x40 ;  /* 0x000000400a0a9836 */ /* 0x000fce0000000000 */
.L_x_2:
[----:B------:R-:W-:Y:S01]  /*0550*/  LEA R0, R14, 0xc0800000, 0x17 ;  /* 0xc08000000e007811 */ /* 0x000fe200078eb8ff */
[----:B------:R-:W-:-:S04]  /*0560*/  VIADD R7, R7, 0xffffff81 ;  /* 0xffffff8107077836 */ /* 0x000fc80000000000 */
[----:B------:R-:W-:Y:S02]  /*0570*/  IMAD.IADD R9, R9, 0x1, -R0 ;  /* 0x0000000109097824 */ /* 0x000fe400078e0a00 */
[----:B------:R-:W-:Y:S02]  /*0580*/  IMAD R0, R7, -0x800000, R8 ;  /* 0xff80000007007824 */ /* 0x000fe400078e0208 */
[----:B------:R0:W1:Y:S01]  /*0590*/  MUFU.RCP R11, R9 ;  /* 0x00000009000b7308 */ /* 0x0000620000001000 */
[----:B------:R-:W-:Y:S01]  /*05a0*/  FADD.FTZ R13, -R9, -RZ ;  /* 0x800000ff090d7221 */ /* 0x000fe20000010100 */
[----:B0-----:R-:W-:-:S05]  /*05b0*/  IADD3 R9, PT, PT, R7, 0x7f, -R14 ;  /* 0x0000007f07097810 */ /* 0x001fca0007ffe80e */
[----:B------:R-:W-:Y:S02]  /*05c0*/  IMAD.IADD R9, R9, 0x1, R10 ;  /* 0x0000000109097824 */ /* 0x000fe400078e020a */
[----:B-1----:R-:W-:-:S04]  /*05d0*/  FFMA R12, R11, R13, 1 ;  /* 0x3f8000000b0c7423 */ /* 0x002fc8000000000d */
[----:B------:R-:W-:-:S04]  /*05e0*/  FFMA R15, R11, R12, R11 ;  /* 0x0000000c0b0f7223 */ /* 0x000fc8000000000b */
[----:B------:R-:W-:-:S04]  /*05f0*/  FFMA R8, R0, R15, RZ ;  /* 0x0000000f00087223 */ /* 0x000fc800000000ff */
[----:B------:R-:W-:-:S04]  /*0600*/  FFMA R11, R13, R8, R0 ;  /* 0x000000080d0b7223 */ /* 0x000fc80000000000 */
[----:B------:R-:W-:-:S04]  /*0610*/  FFMA R8, R15, R11, R8 ;  /* 0x0000000b0f087223 */ /* 0x000fc80000000008 */
[----:B------:R-:W-:-:S04]  /*0620*/  FFMA R13, R13, R8, R0 ;  /* 0x000000080d0d7223 */ /* 0x000fc80000000000 */
[----:B------:R-:W-:-:S05]  /*0630*/  FFMA R0, R15, R13, R8 ;  /* 0x0000000d0f007223 */ /* 0x000fca0000000008 */
[----:B------:R-:W-:-:S04]  /*0640*/  SHF.R.U32.HI R7, RZ, 0x17, R0 ;  /* 0x00000017ff077819 */ /* 0x000fc80000011600 */
[----:B------:R-:W-:-:S05]  /*0650*/  LOP3.LUT R7, R7, 0xff, RZ, 0xc0, !PT ;  /* 0x000000ff07077812 */ /* 0x000fca00078ec0ff */
[----:B------:R-:W-:-:S04]  /*0660*/  IMAD.IADD R11, R7, 0x1, R9 ;  /* 0x00000001070b7824 */ /* 0x000fc800078e0209 */
[----:B------:R-:W-:-:S05]  /*0670*/  VIADD R7, R11, 0xffffffff ;  /* 0xffffffff0b077836 */ /* 0x000fca0000000000 */
[----:B------:R-:W-:-:S13]  /*0680*/  ISETP.GE.U32.AND P0, PT, R7, 0xfe, PT ;  /* 0x000000fe0700780c */ /* 0x000fda0003f06070 */
[----:B------:R-:W-:Y:S05]  /*0690*/  @!P0 BRA `(.L_x_7) ;  /* 0x0000000000808947 */ /* 0x000fea0003800000 */
[----:B------:R-:W-:-:S13]  /*06a0*/  ISETP.GT.AND P0, PT, R11, 0xfe, PT ;  /* 0x000000fe0b00780c */ /* 0x000fda0003f04270 */
[----:B------:R-:W-:Y:S05]  /*06b0*/  @P0 BRA `(.L_x_8) ;  /* 0x00000000006c0947 */ /* 0x000fea0003800000 */
[----:B------:R-:W-:-:S13]  /*06c0*/  ISETP.GE.AND P0, PT, R11, 0x1, PT ;  /* 0x000000010b00780c */ /* 0x000fda0003f06270 */
[----:B------:R-:W-:Y:S05]  /*06d0*/  @P0 BRA `(.L_x_9) ;  /* 0x0000000000980947 */ /* 0x000fea0003800000 */
[----:B------:R-:W-:Y:S02]  /*06e0*/  ISETP.GE.AND P0, PT, R11, -0x18, PT ;  /* 0xffffffe80b00780c */ /* 0x000fe40003f06270 */
[----:B------:R-:W-:-:S11]  /*06f0*/  LOP3.LUT R0, R0, 0x80000000, RZ, 0xc0, !PT ;  /* 0x8000000000007812 */ /* 0x000fd600078ec0ff */
[----:B------:R-:W-:Y:S05]  /*0700*/  @!P0 BRA `(.L_x_9) ;  /* 0x00000000008c8947 */ /* 0x000fea0003800000 */
[-CC-:B------:R-:W-:Y:S01]  /*0710*/  FFMA.RZ R7, R15, R13.reuse, R8.reuse ;  /* 0x0000000d0f077223 */ /* 0x180fe2000000c008 */
[C---:B------:R-:W-:Y:S01]  /*0720*/  VIADD R10, R11.reuse, 0x20 ;  /* 0x000000200b0a7836 */ /* 0x040fe20000000000 */
[C---:B------:R-:W-:Y:S02]  /*0730*/  ISETP.NE.AND P2, PT, R11.reuse, RZ, PT ;  /* 0x000000ff0b00720c */ /* 0x040fe40003f45270 */
[----:B------:R-:W-:Y:S01]  /*0740*/  ISETP.NE.AND P1, PT, R11, RZ, PT ;  /* 0x000000ff0b00720c */ /* 0x000fe20003f25270 */
[----:B------:R-:W-:Y:S01]  /*0750*/  IMAD.MOV R11, RZ, RZ, -R11 ;  /* 0x000000ffff0b7224 */ /* 0x000fe200078e0a0b */
[----:B------:R-:W-:Y:S01]  /*0760*/  LOP3.LUT R9, R7, 0x7fffff, RZ, 0xc0, !PT ;  /* 0x007fffff07097812 */ /* 0x000fe200078ec0ff */
[CCC-:B------:R-:W-:Y:S01]  /*0770*/  FFMA.RP R7, R15.reuse, R13.reuse, R8.reuse ;  /* 0x0000000d0f077223 */ /* 0x1c0fe20000008008 */
[----:B------:R-:W-:Y:S02]  /*0780*/  FFMA.RM R8, R15, R13, R8 ;  /* 0x0000000d0f087223 */ /* 0x000fe40000004008 */
[----:B------:R-:W-:-:S03]  /*0790*/  LOP3.LUT R9, R9, 0x800000, RZ, 0xfc, !PT ;  /* 0x0080000009097812 */ /* 0x000fc600078efcff */
[----:B------:R-:W-:Y:S02]  /*07a0*/  FSETP.NEU.FTZ.AND P0, PT, R7, R8, PT ;  /* 0x000000080700720b */ /* 0x000fe40003f1d000 */
[----:B------:R-:W-:Y:S02]  /*07b0*/  SHF.L.U32 R10, R9, R10, RZ ;  /* 0x0000000a090a7219 */ /* 0x000fe400000006ff */
[----:B------:R-:W-:Y:S02]  /*07c0*/  SEL R8, R11, RZ, P2 ;  /* 0x000000ff0b087207 */ /* 0x000fe40001000000 */
[----:B------:R-:W-:Y:S02]  /*07d0*/  ISETP.NE.AND P1, PT, R10, RZ, P1 ;  /* 0x000000ff0a00720c */ /* 0x000fe40000f25270 */
[----:B------:R-:W-:Y:S02]  /*07e0*/  SHF.R.U32.HI R8, RZ, R8, R9 ;  /* 0x00000008ff087219 */ /* 0x000fe40000011609 */
[----:B------:R-:W-:-:S02]  /*07f0*/  PLOP3.LUT P0, PT, P0, P1, PT, 0xf8, 0x8f ;  /* 0x00000000008f781c */ /* 0x000fc40000703f70 */
[----:B------:R-:W-:Y:S02]  /*0800*/  SHF.R.U32.HI R10, RZ, 0x1, R8 ;  /* 0x00000001ff0a7819 */ /* 0x000fe40000011608 */
[----:B------:R-:W-:-:S04]  /*0810*/  SEL R7, RZ, 0x1, !P0 ;  /* 0x00000001ff077807 */ /* 0x000fc80004000000 */
[----:B------:R-:W-:-:S04]  /*0820*/  LOP3.LUT R7, R7, 0x1, R10, 0xf8, !PT ;  /* 0x0000000107077812 */ /* 0x000fc800078ef80a */
[----:B------:R-:W-:-:S05]  /*0830*/  LOP3.LUT R7, R7, R8, RZ, 0xc0, !PT ;  /* 0x0000000807077212 */ /* 0x000fca00078ec0ff */
[----:B------:R-:W-:-:S05]  /*0840*/  IMAD.IADD R7, R10, 0x1, R7 ;  /* 0x000000010a077824 */ /* 0x000fca00078e0207 */
[----:B------:R-:W-:Y:S01]  /*0850*/  LOP3.LUT R0, R7, R0, RZ, 0xfc, !PT ;  /* 0x0000000007007212 */ /* 0x000fe200078efcff */
[----:B------:R-:W-:Y:S06]  /*0860*/  BRA `(.L_x_9) ;  /* 0x0000000000347947 */ /* 0x000fec0003800000 */
.L_x_8:
[----:B------:R-:W-:-:S04]  /*0870*/  LOP3.LUT R0, R0, 0x80000000, RZ, 0xc0, !PT ;  /* 0x8000000000007812 */ /* 0x000fc800078ec0ff */
[----:B------:R-:W-:Y:S01]  /*0880*/  LOP3.LUT R0, R0, 0x7f800000, RZ, 0xfc, !PT ;  /* 0x7f80000000007812 */ /* 0x000fe200078efcff */
[----:B------:R-:W-:Y:S06]  /*0890*/  BRA `(.L_x_9) ;  /* 0x0000000000287947 */ /* 0x000fec0003800000 */
.L_x_7:
[----:B------:R-:W-:Y:S01]  /*08a0*/  IMAD R0, R9, 0x800000, R0 ;  /* 0x0080000009007824 */ /* 0x000fe200078e0200 */
[----:B------:R-:W-:Y:S06]  /*08b0*/  BRA `(.L_x_9) ;  /* 0x0000000000207947 */ /* 0x000fec0003800000 */
.L_x_6:
[----:B------:R-:W-:-:S04]  /*08c0*/  LOP3.LUT R0, R9, 0x80000000, R8, 0x48, !PT ;  /* 0x8000000009007812 */ /* 0x000fc800078e4808 */
[----:B------:R-:W-:Y:S01]  /*08d0*/  LOP3.LUT R0, R0, 0x7f800000, RZ, 0xfc, !PT ;  /* 0x7f80000000007812 */ /* 0x000fe200078efcff */
[----:B------:R-:W-:Y:S06]  /*08e0*/  BRA `(.L_x_9) ;  /* 0x0000000000147947 */ /* 0x000fec0003800000 */
.L_x_5:
[----:B------:R-:W-:Y:S01]  /*08f0*/  LOP3.LUT R0, R9, 0x80000000, R8, 0x48, !PT ;  /* 0x8000000009007812 */ /* 0x000fe200078e4808 */
[----:B------:R-:W-:Y:S06]  /*0900*/  BRA `(.L_x_9) ;  /* 0x00000000000c7947 */ /* 0x000fec0003800000 */
.L_x_4:
[----:B------:R-:W0:Y:S01]  /*0910*/  MUFU.RSQ R0, -QNAN ;  /* 0xffc0000000007908 */ /* 0x000e220000001400 */
[----:B------:R-:W-:Y:S05]  /*0920*/  BRA `(.L_x_9) ;  /* 0x0000000000047947 */ /* 0x000fea0003800000 */
.L_x_3:
[----:B------:R-:W-:-:S07]  /*0930*/  FADD.FTZ R0, R0, R3 ;  /* 0x0000000300007221 */ /* 0x000fce0000010000 */
.L_x_9:
[----:B------:R-:W-:-:S04]  /*0940*/  IMAD.MOV.U32 R7, RZ, RZ, 0x0 ;  /* 0x00000000ff077424 */ /* 0x000fc800078e00ff */
[----:B0-----:R-:W-:Y:S05]  /*0950*/  RET.REL.NODEC R6 `(_Z12insideCirclePb) ;  /* 0xfffffff406a87950 */ /* 0x001fea0003c3ffff */
.L_x_10:
[----:B------:R-:W-:-:S00]  /*0960*/  BRA `(.L_x_10) ;  /* 0xfffffffc00fc7947 */ /* 0x000fc0000383ffff */
[----:B------:R-:W-:-:S00]  /*0970*/  NOP ;  /* 0x0000000000007918 */ /* 0x000fc00000000000 */
        /* <DEDUP_REMOVED lines=8> */
.L_x_11:


//--------------------- .nv.shared.reserved.0     --------------------------
	.section	.nv.shared.reserved.0,"aw",@nobits
	.weak		__nv_reservedSMEM_offset_0_alias
	.size		__nv_reservedSMEM_offset_0_alias, 0, 64
	.other		__nv_reservedSMEM_offset_0_alias,@"STO_CUDA_RESERVED_SHARED STV_DEFAULT"
__nv_reservedSMEM_offset_0_alias:
	.zero		0
	.zero		64


//--------------------- .nv.constant0._Z12insideCirclePb --------------------------
	.section	.nv.constant0._Z12insideCirclePb,"a",@progbits
	.sectionflags	@""
	.align	4
.nv.constant0._Z12insideCirclePb:
	.zero		904


//--------------------- SYMBOLS --------------------------

	.type		.nv.reservedSmem.offset0,@object
	.size		.nv.reservedSmem.offset0,0x4
